//
// Generated by NVIDIA NVVM Compiler
//
// Compiler Build ID: CL-36424714
// Cuda compilation tools, release 13.0, V13.0.88
// Based on NVVM 20.0.0
//

.version 9.0
.target sm_100
.address_size 64

	// .globl	_ZN3cub18CUB_300001_SM_10006detail11EmptyKernelIvEEvv
.global .align 1 .b8 _ZN40_INTERNAL_880762f0_4_k_cu_9fa8d098_177034cuda3std3__45__cpo5beginE[1];
.global .align 1 .b8 _ZN40_INTERNAL_880762f0_4_k_cu_9fa8d098_177034cuda3std3__45__cpo3endE[1];
.global .align 1 .b8 _ZN40_INTERNAL_880762f0_4_k_cu_9fa8d098_177034cuda3std3__45__cpo6cbeginE[1];
.global .align 1 .b8 _ZN40_INTERNAL_880762f0_4_k_cu_9fa8d098_177034cuda3std3__45__cpo4cendE[1];
.global .align 1 .b8 _ZN40_INTERNAL_880762f0_4_k_cu_9fa8d098_177034cuda3std3__45__cpo6rbeginE[1];
.global .align 1 .b8 _ZN40_INTERNAL_880762f0_4_k_cu_9fa8d098_177034cuda3std3__45__cpo4rendE[1];
.global .align 1 .b8 _ZN40_INTERNAL_880762f0_4_k_cu_9fa8d098_177034cuda3std3__45__cpo7crbeginE[1];
.global .align 1 .b8 _ZN40_INTERNAL_880762f0_4_k_cu_9fa8d098_177034cuda3std3__45__cpo5crendE[1];
.global .align 1 .b8 _ZN40_INTERNAL_880762f0_4_k_cu_9fa8d098_177034cuda3std3__442_GLOBAL__N__880762f0_4_k_cu_9fa8d098_177036ignoreE[1];
.global .align 1 .b8 _ZN40_INTERNAL_880762f0_4_k_cu_9fa8d098_177034cuda3std3__419piecewise_constructE[1];
.global .align 1 .b8 _ZN40_INTERNAL_880762f0_4_k_cu_9fa8d098_177034cuda3std3__48in_placeE[1];
.global .align 1 .b8 _ZN40_INTERNAL_880762f0_4_k_cu_9fa8d098_177034cuda3std3__420unreachable_sentinelE[1];
.global .align 1 .b8 _ZN40_INTERNAL_880762f0_4_k_cu_9fa8d098_177034cuda3std3__47nulloptE[1];
.global .align 1 .b8 _ZN40_INTERNAL_880762f0_4_k_cu_9fa8d098_177034cuda3std3__48unexpectE[1];
.global .align 1 .b8 _ZN40_INTERNAL_880762f0_4_k_cu_9fa8d098_177034cuda3std6ranges3__45__cpo4swapE[1];
.global .align 1 .b8 _ZN40_INTERNAL_880762f0_4_k_cu_9fa8d098_177034cuda3std6ranges3__45__cpo9iter_moveE[1];
.global .align 1 .b8 _ZN40_INTERNAL_880762f0_4_k_cu_9fa8d098_177034cuda3std6ranges3__45__cpo5beginE[1];
.global .align 1 .b8 _ZN40_INTERNAL_880762f0_4_k_cu_9fa8d098_177034cuda3std6ranges3__45__cpo3endE[1];
.global .align 1 .b8 _ZN40_INTERNAL_880762f0_4_k_cu_9fa8d098_177034cuda3std6ranges3__45__cpo6cbeginE[1];
.global .align 1 .b8 _ZN40_INTERNAL_880762f0_4_k_cu_9fa8d098_177034cuda3std6ranges3__45__cpo4cendE[1];
.global .align 1 .b8 _ZN40_INTERNAL_880762f0_4_k_cu_9fa8d098_177034cuda3std6ranges3__45__cpo7advanceE[1];
.global .align 1 .b8 _ZN40_INTERNAL_880762f0_4_k_cu_9fa8d098_177034cuda3std6ranges3__45__cpo9iter_swapE[1];
.global .align 1 .b8 _ZN40_INTERNAL_880762f0_4_k_cu_9fa8d098_177034cuda3std6ranges3__45__cpo4nextE[1];
.global .align 1 .b8 _ZN40_INTERNAL_880762f0_4_k_cu_9fa8d098_177034cuda3std6ranges3__45__cpo4prevE[1];
.global .align 1 .b8 _ZN40_INTERNAL_880762f0_4_k_cu_9fa8d098_177034cuda3std6ranges3__45__cpo4dataE[1];
.global .align 1 .b8 _ZN40_INTERNAL_880762f0_4_k_cu_9fa8d098_177034cuda3std6ranges3__45__cpo5cdataE[1];
.global .align 1 .b8 _ZN40_INTERNAL_880762f0_4_k_cu_9fa8d098_177034cuda3std6ranges3__45__cpo4sizeE[1];
.global .align 1 .b8 _ZN40_INTERNAL_880762f0_4_k_cu_9fa8d098_177034cuda3std6ranges3__45__cpo5ssizeE[1];
.global .align 1 .b8 _ZN40_INTERNAL_880762f0_4_k_cu_9fa8d098_177034cuda3std6ranges3__45__cpo8distanceE[1];
.global .align 1 .b8 _ZN40_INTERNAL_880762f0_4_k_cu_9fa8d098_177036thrust24THRUST_300001_SM_1000_NS6system6detail10sequential3seqE[1];
.global .align 1 .b8 _ZN40_INTERNAL_880762f0_4_k_cu_9fa8d098_177036thrust24THRUST_300001_SM_1000_NS12placeholders2_1E[1];
.global .align 1 .b8 _ZN40_INTERNAL_880762f0_4_k_cu_9fa8d098_177036thrust24THRUST_300001_SM_1000_NS12placeholders2_2E[1];
.global .align 1 .b8 _ZN40_INTERNAL_880762f0_4_k_cu_9fa8d098_177036thrust24THRUST_300001_SM_1000_NS12placeholders2_3E[1];
.global .align 1 .b8 _ZN40_INTERNAL_880762f0_4_k_cu_9fa8d098_177036thrust24THRUST_300001_SM_1000_NS12placeholders2_4E[1];
.global .align 1 .b8 _ZN40_INTERNAL_880762f0_4_k_cu_9fa8d098_177036thrust24THRUST_300001_SM_1000_NS12placeholders2_5E[1];
.global .align 1 .b8 _ZN40_INTERNAL_880762f0_4_k_cu_9fa8d098_177036thrust24THRUST_300001_SM_1000_NS12placeholders2_6E[1];
.global .align 1 .b8 _ZN40_INTERNAL_880762f0_4_k_cu_9fa8d098_177036thrust24THRUST_300001_SM_1000_NS12placeholders2_7E[1];
.global .align 1 .b8 _ZN40_INTERNAL_880762f0_4_k_cu_9fa8d098_177036thrust24THRUST_300001_SM_1000_NS12placeholders2_8E[1];
.global .align 1 .b8 _ZN40_INTERNAL_880762f0_4_k_cu_9fa8d098_177036thrust24THRUST_300001_SM_1000_NS12placeholders2_9E[1];
.global .align 1 .b8 _ZN40_INTERNAL_880762f0_4_k_cu_9fa8d098_177036thrust24THRUST_300001_SM_1000_NS12placeholders3_10E[1];

.visible .entry _ZN3cub18CUB_300001_SM_10006detail11EmptyKernelIvEEvv()
{


	ret;

}


// ===== COMPILED SASS (sm_100) =====

	.target	sm_100

	.elftype	@"ET_EXEC"


//--------------------- .note.nv.tkinfo           --------------------------
	.section	.note.nv.tkinfo,"",@"SHT_NOTE"
	.sectionflags	@"SHF_NOTE_NV_TKINFO"
	.tkinfo
        /*0018*/ 	.word	0x00000002
        /*0030*/ 	.string	""
        /*0030*/ 	.string	"ptxas"
        /*0030*/ 	.string	"Cuda compilation tools, release 13.0, V13.0.88"
        /*0030*/ 	.string	"Build cuda_13.0.r13.0/compiler.36424714_0"
        /*0030*/ 	.string	"-arch sm_100 -m 64 "



//--------------------- .note.nv.cuinfo           --------------------------
	.section	.note.nv.cuinfo,"",@"SHT_NOTE"
	.sectionflags	@"SHF_NOTE_NV_CUINFO"
        /*0018*/ 	.short	0x0002
        /*001a*/ 	.short	0x0064
        /*001c*/ 	.short	0x0082
	.zero		2


//--------------------- .nv.info                  --------------------------
	.section	.nv.info,"",@"SHT_CUDA_INFO"
	.align	4


	//----- nvinfo : EIATTR_REGCOUNT
	.align		4
        /*0000*/ 	.byte	0x04, 0x2f
        /*0002*/ 	.short	(.L_41 - .L_40)
	.align		4
.L_40:
        /*0004*/ 	.word	index@(_ZN3cub18CUB_300001_SM_10006detail11EmptyKernelIvEEvv)
        /*0008*/ 	.word	0x00000004


	//----- nvinfo : EIATTR_FRAME_SIZE
	.align		4
.L_41:
        /*000c*/ 	.byte	0x04, 0x11
        /*000e*/ 	.short	(.L_43 - .L_42)
	.align		4
.L_42:
        /*0010*/ 	.word	index@(_ZN3cub18CUB_300001_SM_10006detail11EmptyKernelIvEEvv)
        /*0014*/ 	.word	0x00000000


	//----- nvinfo : EIATTR_MIN_STACK_SIZE
	.align		4
.L_43:
        /*0018*/ 	.byte	0x04, 0x12
        /*001a*/ 	.short	(.L_45 - .L_44)
	.align		4
.L_44:
        /*001c*/ 	.word	index@(_ZN3cub18CUB_300001_SM_10006detail11EmptyKernelIvEEvv)
        /*0020*/ 	.word	0x00000000
.L_45:


//--------------------- .nv.compat                --------------------------
	.section	.nv.compat,"",@"SHT_CUDA_COMPAT_INFO"
	.align	4
        /*0000*/ 	.byte	0x02, 0x09, 0x00, 0x00, 0x02, 0x02, 0x01, 0x00, 0x02, 0x05, 0x05, 0x00, 0x03, 0x07, 0x01, 0x01
        /*0010*/ 	.byte	0x02, 0x03, 0x00, 0x00, 0x02, 0x06, 0x01, 0x00, 0x04, 0x0b, 0x08, 0x00, 0x09, 0x00, 0x00, 0x00
        /*0020*/ 	.byte	0x00, 0x00, 0x00, 0x00


//--------------------- .nv.info._ZN3cub18CUB_300001_SM_10006detail11EmptyKernelIvEEvv --------------------------
	.section	.nv.info._ZN3cub18CUB_300001_SM_10006detail11EmptyKernelIvEEvv,"",@"SHT_CUDA_INFO"
	.sectionflags	@""
	.align	4


	//----- nvinfo : EIATTR_CUDA_API_VERSION
	.align		4
        /*0000*/ 	.byte	0x04, 0x37
        /*0002*/ 	.short	(.L_47 - .L_46)
.L_46:
        /*0004*/ 	.word	0x00000082


	//----- nvinfo : EIATTR_SPARSE_MMA_MASK
	.align		4
.L_47:
        /*0008*/ 	.byte	0x03, 0x50
        /*000a*/ 	.short	0x0000


	//----- nvinfo : EIATTR_MAXREG_COUNT
	.align		4
        /*000c*/ 	.byte	0x03, 0x1b
        /*000e*/ 	.short	0x00ff


	//----- nvinfo : EIATTR_MERCURY_ISA_VERSION
	.align		4
        /*0010*/ 	.byte	0x03, 0x5f
        /*0012*/ 	.short	0x0101


	//----- nvinfo : EIATTR_VRC_CTA_INIT_COUNT
	.align		4
        /*0014*/ 	.byte	0x02, 0x4a
	.zero		1
	.zero		1


	//----- nvinfo : EIATTR_EXIT_INSTR_OFFSETS
	.align		4
        /*0018*/ 	.byte	0x04, 0x1c
        /*001a*/ 	.short	(.L_49 - .L_48)


	//   ....[0]....
.L_48:
        /*001c*/ 	.word	0x00000010


	//----- nvinfo : EIATTR_SW_WAR
	.align		4
.L_49:
        /*0020*/ 	.byte	0x04, 0x36
        /*0022*/ 	.short	(.L_51 - .L_50)
.L_50:
        /*0024*/ 	.word	0x00000008
.L_51:


//--------------------- .nv.callgraph             --------------------------
	.section	.nv.callgraph,"",@"SHT_CUDA_CALLGRAPH"
	.align	4
	.sectionentsize	8
	.align		4
        /*0000*/ 	.word	0x00000000
	.align		4
        /*0004*/ 	.word	0xffffffff
	.align		4
        /*0008*/ 	.word	0x00000000
	.align		4
        /*000c*/ 	.word	0xfffffffe
	.align		4
        /*0010*/ 	.word	0x00000000
	.align		4
        /*0014*/ 	.word	0xfffffffd
	.align		4
        /*0018*/ 	.word	0x00000000
	.align		4
        /*001c*/ 	.word	0xfffffffc


//--------------------- .nv.constant4             --------------------------
	.section	.nv.constant4,"a",@progbits
	.align	8
	.align		8
.nv.constant4:
        /*0000*/ 	.dword	_ZN40_INTERNAL_880762f0_4_k_cu_9fa8d098_180444cuda3std3__45__cpo5beginE
	.align		8
        /*0008*/ 	.dword	_ZN40_INTERNAL_880762f0_4_k_cu_9fa8d098_180444cuda3std3__45__cpo3endE
	.align		8
        /*0010*/ 	.dword	_ZN40_INTERNAL_880762f0_4_k_cu_9fa8d098_180444cuda3std3__45__cpo6cbeginE
	.align		8
        /*0018*/ 	.dword	_ZN40_INTERNAL_880762f0_4_k_cu_9fa8d098_180444cuda3std3__45__cpo4cendE
	.align		8
        /*0020*/ 	.dword	_ZN40_INTERNAL_880762f0_4_k_cu_9fa8d098_180444cuda3std3__45__cpo6rbeginE
	.align		8
        /*0028*/ 	.dword	_ZN40_INTERNAL_880762f0_4_k_cu_9fa8d098_180444cuda3std3__45__cpo4rendE
	.align		8
        /*0030*/ 	.dword	_ZN40_INTERNAL_880762f0_4_k_cu_9fa8d098_180444cuda3std3__45__cpo7crbeginE
	.align		8
        /*0038*/ 	.dword	_ZN40_INTERNAL_880762f0_4_k_cu_9fa8d098_180444cuda3std3__45__cpo5crendE
	.align		8
        /*0040*/ 	.dword	_ZN40_INTERNAL_880762f0_4_k_cu_9fa8d098_180444cuda3std3__442_GLOBAL__N__880762f0_4_k_cu_9fa8d098_180446ignoreE
	.align		8
        /*0048*/ 	.dword	_ZN40_INTERNAL_880762f0_4_k_cu_9fa8d098_180444cuda3std3__419piecewise_constructE
	.align		8
        /*0050*/ 	.dword	_ZN40_INTERNAL_880762f0_4_k_cu_9fa8d098_180444cuda3std3__48in_placeE
	.align		8
        /*0058*/ 	.dword	_ZN40_INTERNAL_880762f0_4_k_cu_9fa8d098_180444cuda3std3__420unreachable_sentinelE
	.align		8
        /*0060*/ 	.dword	_ZN40_INTERNAL_880762f0_4_k_cu_9fa8d098_180444cuda3std3__47nulloptE
	.align		8
        /*0068*/ 	.dword	_ZN40_INTERNAL_880762f0_4_k_cu_9fa8d098_180444cuda3std3__48unexpectE
	.align		8
        /*0070*/ 	.dword	_ZN40_INTERNAL_880762f0_4_k_cu_9fa8d098_180444cuda3std6ranges3__45__cpo4swapE
	.align		8
        /*0078*/ 	.dword	_ZN40_INTERNAL_880762f0_4_k_cu_9fa8d098_180444cuda3std6ranges3__45__cpo9iter_moveE
	.align		8
        /*0080*/ 	.dword	_ZN40_INTERNAL_880762f0_4_k_cu_9fa8d098_180444cuda3std6ranges3__45__cpo5beginE
	.align		8
        /*0088*/ 	.dword	_ZN40_INTERNAL_880762f0_4_k_cu_9fa8d098_180444cuda3std6ranges3__45__cpo3endE
	.align		8
        /*0090*/ 	.dword	_ZN40_INTERNAL_880762f0_4_k_cu_9fa8d098_180444cuda3std6ranges3__45__cpo6cbeginE
	.align		8
        /*0098*/ 	.dword	_ZN40_INTERNAL_880762f0_4_k_cu_9fa8d098_180444cuda3std6ranges3__45__cpo4cendE
	.align		8
        /*00a0*/ 	.dword	_ZN40_INTERNAL_880762f0_4_k_cu_9fa8d098_180444cuda3std6ranges3__45__cpo7advanceE
	.align		8
        /*00a8*/ 	.dword	_ZN40_INTERNAL_880762f0_4_k_cu_9fa8d098_180444cuda3std6ranges3__45__cpo9iter_swapE
	.align		8
        /*00b0*/ 	.dword	_ZN40_INTERNAL_880762f0_4_k_cu_9fa8d098_180444cuda3std6ranges3__45__cpo4nextE
	.align		8
        /*00b8*/ 	.dword	_ZN40_INTERNAL_880762f0_4_k_cu_9fa8d098_180444cuda3std6ranges3__45__cpo4prevE
	.align		8
        /*00c0*/ 	.dword	_ZN40_INTERNAL_880762f0_4_k_cu_9fa8d098_180444cuda3std6ranges3__45__cpo4dataE
	.align		8
        /*00c8*/ 	.dword	_ZN40_INTERNAL_880762f0_4_k_cu_9fa8d098_180444cuda3std6ranges3__45__cpo5cdataE
	.align		8
        /*00d0*/ 	.dword	_ZN40_INTERNAL_880762f0_4_k_cu_9fa8d098_180444cuda3std6ranges3__45__cpo4sizeE
	.align		8
        /*00d8*/ 	.dword	_ZN40_INTERNAL_880762f0_4_k_cu_9fa8d098_180444cuda3std6ranges3__45__cpo5ssizeE
	.align		8
        /*00e0*/ 	.dword	_ZN40_INTERNAL_880762f0_4_k_cu_9fa8d098_180444cuda3std6ranges3__45__cpo8distanceE
	.align		8
        /*00e8*/ 	.dword	_ZN40_INTERNAL_880762f0_4_k_cu_9fa8d098_180446thrust24THRUST_300001_SM_1000_NS6system6detail10sequential3seqE
	.align		8
        /*00f0*/ 	.dword	_ZN40_INTERNAL_880762f0_4_k_cu_9fa8d098_180446thrust24THRUST_300001_SM_1000_NS12placeholders2_1E
	.align		8
        /*00f8*/ 	.dword	_ZN40_INTERNAL_880762f0_4_k_cu_9fa8d098_180446thrust24THRUST_300001_SM_1000_NS12placeholders2_2E
	.align		8
        /*0100*/ 	.dword	_ZN40_INTERNAL_880762f0_4_k_cu_9fa8d098_180446thrust24THRUST_300001_SM_1000_NS12placeholders2_3E
	.align		8
        /*0108*/ 	.dword	_ZN40_INTERNAL_880762f0_4_k_cu_9fa8d098_180446thrust24THRUST_300001_SM_1000_NS12placeholders2_4E
	.align		8
        /*0110*/ 	.dword	_ZN40_INTERNAL_880762f0_4_k_cu_9fa8d098_180446thrust24THRUST_300001_SM_1000_NS12placeholders2_5E
	.align		8
        /*0118*/ 	.dword	_ZN40_INTERNAL_880762f0_4_k_cu_9fa8d098_180446thrust24THRUST_300001_SM_1000_NS12placeholders2_6E
	.align		8
        /*0120*/ 	.dword	_ZN40_INTERNAL_880762f0_4_k_cu_9fa8d098_180446thrust24THRUST_300001_SM_1000_NS12placeholders2_7E
	.align		8
        /*0128*/ 	.dword	_ZN40_INTERNAL_880762f0_4_k_cu_9fa8d098_180446thrust24THRUST_300001_SM_1000_NS12placeholders2_8E
	.align		8
        /*0130*/ 	.dword	_ZN40_INTERNAL_880762f0_4_k_cu_9fa8d098_180446thrust24THRUST_300001_SM_1000_NS12placeholders2_9E
	.align		8
        /*0138*/ 	.dword	_ZN40_INTERNAL_880762f0_4_k_cu_9fa8d098_180446thrust24THRUST_300001_SM_1000_NS12placeholders3_10E


//--------------------- .text._ZN3cub18CUB_300001_SM_10006detail11EmptyKernelIvEEvv --------------------------
	.section	.text._ZN3cub18CUB_300001_SM_10006detail11EmptyKernelIvEEvv,"ax",@progbits
	.align	128
        .global         _ZN3cub18CUB_300001_SM_10006detail11EmptyKernelIvEEvv
        .type           _ZN3cub18CUB_300001_SM_10006detail11EmptyKernelIvEEvv,@function
        .size           _ZN3cub18CUB_300001_SM_10006detail11EmptyKernelIvEEvv,(.L_x_1 - _ZN3cub18CUB_300001_SM_10006detail11EmptyKernelIvEEvv)
        .other          _ZN3cub18CUB_300001_SM_10006detail11EmptyKernelIvEEvv,@"STO_CUDA_ENTRY STV_DEFAULT"
_ZN3cub18CUB_300001_SM_10006detail11EmptyKernelIvEEvv:
.text._ZN3cub18CUB_300001_SM_10006detail11EmptyKernelIvEEvv:
[----:B------:R-:W-:Y:S01]  /*0000*/  LDC R1, c[0x0][0x37c] ;  /* 0x0000df00ff017b82 */ /* 0x000fe20000000800 */
[----:B------:R-:W-:Y:S05]  /*0010*/  EXIT ;  /* 0x000000000000794d */ /* 0x000fea0003800000 */
.L_x_0:
[----:B------:R-:W-:-:S00]  /*0020*/  BRA `(.L_x_0) ;  /* 0xfffffffc00fc7947 */ /* 0x000fc0000383ffff */
[----:B------:R-:W-:-:S00]  /*0030*/  NOP ;  /* 0x0000000000007918 */ /* 0x000fc00000000000 */
        /* <DEDUP_REMOVED lines=12> */
.L_x_1:


//--------------------- .nv.shared.reserved.0     --------------------------
	.section	.nv.shared.reserved.0,"aw",@nobits
	.weak		__nv_reservedSMEM_offset_0_alias
	.size		__nv_reservedSMEM_offset_0_alias, 0, 64
	.other		__nv_reservedSMEM_offset_0_alias,@"STO_CUDA_RESERVED_SHARED STV_DEFAULT"
__nv_reservedSMEM_offset_0_alias:
	.zero		0
	.zero		64


//--------------------- .nv.global                --------------------------
	.section	.nv.global,"aw",@nobits
.nv.global:
	.type		_ZN40_INTERNAL_880762f0_4_k_cu_9fa8d098_180446thrust24THRUST_300001_SM_1000_NS12placeholders2_5E,@object
	.size		_ZN40_INTERNAL_880762f0_4_k_cu_9fa8d098_180446thrust24THRUST_300001_SM_1000_NS12placeholders2_5E,(_ZN40_INTERNAL_880762f0_4_k_cu_9fa8d098_180444cuda3std3__45__cpo6cbeginE - _ZN40_INTERNAL_880762f0_4_k_cu_9fa8d098_180446thrust24THRUST_300001_SM_1000_NS12placeholders2_5E)
_ZN40_INTERNAL_880762f0_4_k_cu_9fa8d098_180446thrust24THRUST_300001_SM_1000_NS12placeholders2_5E:
	.zero		1
	.type		_ZN40_INTERNAL_880762f0_4_k_cu_9fa8d098_180444cuda3std3__45__cpo6cbeginE,@object
	.size		_ZN40_INTERNAL_880762f0_4_k_cu_9fa8d098_180444cuda3std3__45__cpo6cbeginE,(_ZN40_INTERNAL_880762f0_4_k_cu_9fa8d098_180444cuda3std6ranges3__45__cpo6cbeginE - _ZN40_INTERNAL_880762f0_4_k_cu_9fa8d098_180444cuda3std3__45__cpo6cbeginE)
_ZN40_INTERNAL_880762f0_4_k_cu_9fa8d098_180444cuda3std3__45__cpo6cbeginE:
	.zero		1
	.type		_ZN40_INTERNAL_880762f0_4_k_cu_9fa8d098_180444cuda3std6ranges3__45__cpo6cbeginE,@object
	.size		_ZN40_INTERNAL_880762f0_4_k_cu_9fa8d098_180444cuda3std6ranges3__45__cpo6cbeginE,(_ZN40_INTERNAL_880762f0_4_k_cu_9fa8d098_180444cuda3std3__48in_placeE - _ZN40_INTERNAL_880762f0_4_k_cu_9fa8d098_180444cuda3std6ranges3__45__cpo6cbeginE)
_ZN40_INTERNAL_880762f0_4_k_cu_9fa8d098_180444cuda3std6ranges3__45__cpo6cbeginE:
	.zero		1
	.type		_ZN40_INTERNAL_880762f0_4_k_cu_9fa8d098_180444cuda3std3__48in_placeE,@object
	.size		_ZN40_INTERNAL_880762f0_4_k_cu_9fa8d098_180444cuda3std3__48in_placeE,(_ZN40_INTERNAL_880762f0_4_k_cu_9fa8d098_180444cuda3std6ranges3__45__cpo4sizeE - _ZN40_INTERNAL_880762f0_4_k_cu_9fa8d098_180444cuda3std3__48in_placeE)
_ZN40_INTERNAL_880762f0_4_k_cu_9fa8d098_180444cuda3std3__48in_placeE:
	.zero		1
	.type		_ZN40_INTERNAL_880762f0_4_k_cu_9fa8d098_180444cuda3std6ranges3__45__cpo4sizeE,@object
	.size		_ZN40_INTERNAL_880762f0_4_k_cu_9fa8d098_180444cuda3std6ranges3__45__cpo4sizeE,(_ZN40_INTERNAL_880762f0_4_k_cu_9fa8d098_180446thrust24THRUST_300001_SM_1000_NS12placeholders2_9E - _ZN40_INTERNAL_880762f0_4_k_cu_9fa8d098_180444cuda3std6ranges3__45__cpo4sizeE)
_ZN40_INTERNAL_880762f0_4_k_cu_9fa8d098_180444cuda3std6ranges3__45__cpo4sizeE:
	.zero		1
	.type		_ZN40_INTERNAL_880762f0_4_k_cu_9fa8d098_180446thrust24THRUST_300001_SM_1000_NS12placeholders2_9E,@object
	.size		_ZN40_INTERNAL_880762f0_4_k_cu_9fa8d098_180446thrust24THRUST_300001_SM_1000_NS12placeholders2_9E,(_ZN40_INTERNAL_880762f0_4_k_cu_9fa8d098_180444cuda3std3__45__cpo7crbeginE - _ZN40_INTERNAL_880762f0_4_k_cu_9fa8d098_180446thrust24THRUST_300001_SM_1000_NS12placeholders2_9E)
_ZN40_INTERNAL_880762f0_4_k_cu_9fa8d098_180446thrust24THRUST_300001_SM_1000_NS12placeholders2_9E:
	.zero		1
	.type		_ZN40_INTERNAL_880762f0_4_k_cu_9fa8d098_180444cuda3std3__45__cpo7crbeginE,@object
	.size		_ZN40_INTERNAL_880762f0_4_k_cu_9fa8d098_180444cuda3std3__45__cpo7crbeginE,(_ZN40_INTERNAL_880762f0_4_k_cu_9fa8d098_180444cuda3std6ranges3__45__cpo4nextE - _ZN40_INTERNAL_880762f0_4_k_cu_9fa8d098_180444cuda3std3__45__cpo7crbeginE)
_ZN40_INTERNAL_880762f0_4_k_cu_9fa8d098_180444cuda3std3__45__cpo7crbeginE:
	.zero		1
	.type		_ZN40_INTERNAL_880762f0_4_k_cu_9fa8d098_180444cuda3std6ranges3__45__cpo4nextE,@object
	.size		_ZN40_INTERNAL_880762f0_4_k_cu_9fa8d098_180444cuda3std6ranges3__45__cpo4nextE,(_ZN40_INTERNAL_880762f0_4_k_cu_9fa8d098_180444cuda3std6ranges3__45__cpo4swapE - _ZN40_INTERNAL_880762f0_4_k_cu_9fa8d098_180444cuda3std6ranges3__45__cpo4nextE)
_ZN40_INTERNAL_880762f0_4_k_cu_9fa8d098_180444cuda3std6ranges3__45__cpo4nextE:
	.zero		1
	.type		_ZN40_INTERNAL_880762f0_4_k_cu_9fa8d098_180444cuda3std6ranges3__45__cpo4swapE,@object
	.size		_ZN40_INTERNAL_880762f0_4_k_cu_9fa8d098_180444cuda3std6ranges3__45__cpo4swapE,(_ZN40_INTERNAL_880762f0_4_k_cu_9fa8d098_180446thrust24THRUST_300001_SM_1000_NS12placeholders2_1E - _ZN40_INTERNAL_880762f0_4_k_cu_9fa8d098_180444cuda3std6ranges3__45__cpo4swapE)
_ZN40_INTERNAL_880762f0_4_k_cu_9fa8d098_180444cuda3std6ranges3__45__cpo4swapE:
	.zero		1
	.type		_ZN40_INTERNAL_880762f0_4_k_cu_9fa8d098_180446thrust24THRUST_300001_SM_1000_NS12placeholders2_1E,@object
	.size		_ZN40_INTERNAL_880762f0_4_k_cu_9fa8d098_180446thrust24THRUST_300001_SM_1000_NS12placeholders2_1E,(_ZN40_INTERNAL_880762f0_4_k_cu_9fa8d098_180446thrust24THRUST_300001_SM_1000_NS12placeholders2_3E - _ZN40_INTERNAL_880762f0_4_k_cu_9fa8d098_180446thrust24THRUST_300001_SM_1000_NS12placeholders2_1E)
_ZN40_INTERNAL_880762f0_4_k_cu_9fa8d098_180446thrust24THRUST_300001_SM_1000_NS12placeholders2_1E:
	.zero		1
	.type		_ZN40_INTERNAL_880762f0_4_k_cu_9fa8d098_180446thrust24THRUST_300001_SM_1000_NS12placeholders2_3E,@object
	.size		_ZN40_INTERNAL_880762f0_4_k_cu_9fa8d098_180446thrust24THRUST_300001_SM_1000_NS12placeholders2_3E,(_ZN40_INTERNAL_880762f0_4_k_cu_9fa8d098_180444cuda3std3__45__cpo5beginE - _ZN40_INTERNAL_880762f0_4_k_cu_9fa8d098_180446thrust24THRUST_300001_SM_1000_NS12placeholders2_3E)
_ZN40_INTERNAL_880762f0_4_k_cu_9fa8d098_180446thrust24THRUST_300001_SM_1000_NS12placeholders2_3E:
	.zero		1
	.type		_ZN40_INTERNAL_880762f0_4_k_cu_9fa8d098_180444cuda3std3__45__cpo5beginE,@object
	.size		_ZN40_INTERNAL_880762f0_4_k_cu_9fa8d098_180444cuda3std3__45__cpo5beginE,(_ZN40_INTERNAL_880762f0_4_k_cu_9fa8d098_180444cuda3std6ranges3__45__cpo5beginE - _ZN40_INTERNAL_880762f0_4_k_cu_9fa8d098_180444cuda3std3__45__cpo5beginE)
_ZN40_INTERNAL_880762f0_4_k_cu_9fa8d098_180444cuda3std3__45__cpo5beginE:
	.zero		1
	.type		_ZN40_INTERNAL_880762f0_4_k_cu_9fa8d098_180444cuda3std6ranges3__45__cpo5beginE,@object
	.size		_ZN40_INTERNAL_880762f0_4_k_cu_9fa8d098_180444cuda3std6ranges3__45__cpo5beginE,(_ZN40_INTERNAL_880762f0_4_k_cu_9fa8d098_180444cuda3std3__442_GLOBAL__N__880762f0_4_k_cu_9fa8d098_180446ignoreE - _ZN40_INTERNAL_880762f0_4_k_cu_9fa8d098_180444cuda3std6ranges3__45__cpo5beginE)
_ZN40_INTERNAL_880762f0_4_k_cu_9fa8d098_180444cuda3std6ranges3__45__cpo5beginE:
	.zero		1
	.type		_ZN40_INTERNAL_880762f0_4_k_cu_9fa8d098_180444cuda3std3__442_GLOBAL__N__880762f0_4_k_cu_9fa8d098_180446ignoreE,@object
	.size		_ZN40_INTERNAL_880762f0_4_k_cu_9fa8d098_180444cuda3std3__442_GLOBAL__N__880762f0_4_k_cu_9fa8d098_180446ignoreE,(_ZN40_INTERNAL_880762f0_4_k_cu_9fa8d098_180444cuda3std6ranges3__45__cpo4dataE - _ZN40_INTERNAL_880762f0_4_k_cu_9fa8d098_180444cuda3std3__442_GLOBAL__N__880762f0_4_k_cu_9fa8d098_180446ignoreE)
_ZN40_INTERNAL_880762f0_4_k_cu_9fa8d098_180444cuda3std3__442_GLOBAL__N__880762f0_4_k_cu_9fa8d098_180446ignoreE:
	.zero		1
	.type		_ZN40_INTERNAL_880762f0_4_k_cu_9fa8d098_180444cuda3std6ranges3__45__cpo4dataE,@object
	.size		_ZN40_INTERNAL_880762f0_4_k_cu_9fa8d098_180444cuda3std6ranges3__45__cpo4dataE,(_ZN40_INTERNAL_880762f0_4_k_cu_9fa8d098_180446thrust24THRUST_300001_SM_1000_NS12placeholders2_7E - _ZN40_INTERNAL_880762f0_4_k_cu_9fa8d098_180444cuda3std6ranges3__45__cpo4dataE)
_ZN40_INTERNAL_880762f0_4_k_cu_9fa8d098_180444cuda3std6ranges3__45__cpo4dataE:
	.zero		1
	.type		_ZN40_INTERNAL_880762f0_4_k_cu_9fa8d098_180446thrust24THRUST_300001_SM_1000_NS12placeholders2_7E,@object
	.size		_ZN40_INTERNAL_880762f0_4_k_cu_9fa8d098_180446thrust24THRUST_300001_SM_1000_NS12placeholders2_7E,(_ZN40_INTERNAL_880762f0_4_k_cu_9fa8d098_180444cuda3std3__45__cpo6rbeginE - _ZN40_INTERNAL_880762f0_4_k_cu_9fa8d098_180446thrust24THRUST_300001_SM_1000_NS12placeholders2_7E)
_ZN40_INTERNAL_880762f0_4_k_cu_9fa8d098_180446thrust24THRUST_300001_SM_1000_NS12placeholders2_7E:
	.zero		1
	.type		_ZN40_INTERNAL_880762f0_4_k_cu_9fa8d098_180444cuda3std3__45__cpo6rbeginE,@object
	.size		_ZN40_INTERNAL_880762f0_4_k_cu_9fa8d098_180444cuda3std3__45__cpo6rbeginE,(_ZN40_INTERNAL_880762f0_4_k_cu_9fa8d098_180444cuda3std6ranges3__45__cpo7advanceE - _ZN40_INTERNAL_880762f0_4_k_cu_9fa8d098_180444cuda3std3__45__cpo6rbeginE)
_ZN40_INTERNAL_880762f0_4_k_cu_9fa8d098_180444cuda3std3__45__cpo6rbeginE:
	.zero		1
	.type		_ZN40_INTERNAL_880762f0_4_k_cu_9fa8d098_180444cuda3std6ranges3__45__cpo7advanceE,@object
	.size		_ZN40_INTERNAL_880762f0_4_k_cu_9fa8d098_180444cuda3std6ranges3__45__cpo7advanceE,(_ZN40_INTERNAL_880762f0_4_k_cu_9fa8d098_180444cuda3std3__47nulloptE - _ZN40_INTERNAL_880762f0_4_k_cu_9fa8d098_180444cuda3std6ranges3__45__cpo7advanceE)
_ZN40_INTERNAL_880762f0_4_k_cu_9fa8d098_180444cuda3std6ranges3__45__cpo7advanceE:
	.zero		1
	.type		_ZN40_INTERNAL_880762f0_4_k_cu_9fa8d098_180444cuda3std3__47nulloptE,@object
	.size		_ZN40_INTERNAL_880762f0_4_k_cu_9fa8d098_180444cuda3std3__47nulloptE,(_ZN40_INTERNAL_880762f0_4_k_cu_9fa8d098_180444cuda3std6ranges3__45__cpo8distanceE - _ZN40_INTERNAL_880762f0_4_k_cu_9fa8d098_180444cuda3std3__47nulloptE)
_ZN40_INTERNAL_880762f0_4_k_cu_9fa8d098_180444cuda3std3__47nulloptE:
	.zero		1
	.type		_ZN40_INTERNAL_880762f0_4_k_cu_9fa8d098_180444cuda3std6ranges3__45__cpo8distanceE,@object
	.size		_ZN40_INTERNAL_880762f0_4_k_cu_9fa8d098_180444cuda3std6ranges3__45__cpo8distanceE,(_ZN40_INTERNAL_880762f0_4_k_cu_9fa8d098_180446thrust24THRUST_300001_SM_1000_NS12placeholders2_6E - _ZN40_INTERNAL_880762f0_4_k_cu_9fa8d098_180444cuda3std6ranges3__45__cpo8distanceE)
_ZN40_INTERNAL_880762f0_4_k_cu_9fa8d098_180444cuda3std6ranges3__45__cpo8distanceE:
	.zero		1
	.type		_ZN40_INTERNAL_880762f0_4_k_cu_9fa8d098_180446thrust24THRUST_300001_SM_1000_NS12placeholders2_6E,@object
	.size		_ZN40_INTERNAL_880762f0_4_k_cu_9fa8d098_180446thrust24THRUST_300001_SM_1000_NS12placeholders2_6E,(_ZN40_INTERNAL_880762f0_4_k_cu_9fa8d098_180444cuda3std3__45__cpo4cendE - _ZN40_INTERNAL_880762f0_4_k_cu_9fa8d098_180446thrust24THRUST_300001_SM_1000_NS12placeholders2_6E)
_ZN40_INTERNAL_880762f0_4_k_cu_9fa8d098_180446thrust24THRUST_300001_SM_1000_NS12placeholders2_6E:
	.zero		1
	.type		_ZN40_INTERNAL_880762f0_4_k_cu_9fa8d098_180444cuda3std3__45__cpo4cendE,@object
	.size		_ZN40_INTERNAL_880762f0_4_k_cu_9fa8d098_180444cuda3std3__45__cpo4cendE,(_ZN40_INTERNAL_880762f0_4_k_cu_9fa8d098_180444cuda3std6ranges3__45__cpo4cendE - _ZN40_INTERNAL_880762f0_4_k_cu_9fa8d098_180444cuda3std3__45__cpo4cendE)
_ZN40_INTERNAL_880762f0_4_k_cu_9fa8d098_180444cuda3std3__45__cpo4cendE:
	.zero		1
	.type		_ZN40_INTERNAL_880762f0_4_k_cu_9fa8d098_180444cuda3std6ranges3__45__cpo4cendE,@object
	.size		_ZN40_INTERNAL_880762f0_4_k_cu_9fa8d098_180444cuda3std6ranges3__45__cpo4cendE,(_ZN40_INTERNAL_880762f0_4_k_cu_9fa8d098_180444cuda3std3__420unreachable_sentinelE - _ZN40_INTERNAL_880762f0_4_k_cu_9fa8d098_180444cuda3std6ranges3__45__cpo4cendE)
_ZN40_INTERNAL_880762f0_4_k_cu_9fa8d098_180444cuda3std6ranges3__45__cpo4cendE:
	.zero		1
	.type		_ZN40_INTERNAL_880762f0_4_k_cu_9fa8d098_180444cuda3std3__420unreachable_sentinelE,@object
	.size		_ZN40_INTERNAL_880762f0_4_k_cu_9fa8d098_180444cuda3std3__420unreachable_sentinelE,(_ZN40_INTERNAL_880762f0_4_k_cu_9fa8d098_180444cuda3std6ranges3__45__cpo5ssizeE - _ZN40_INTERNAL_880762f0_4_k_cu_9fa8d098_180444cuda3std3__420unreachable_sentinelE)
_ZN40_INTERNAL_880762f0_4_k_cu_9fa8d098_180444cuda3std3__420unreachable_sentinelE:
	.zero		1
	.type		_ZN40_INTERNAL_880762f0_4_k_cu_9fa8d098_180444cuda3std6ranges3__45__cpo5ssizeE,@object
	.size		_ZN40_INTERNAL_880762f0_4_k_cu_9fa8d098_180444cuda3std6ranges3__45__cpo5ssizeE,(_ZN40_INTERNAL_880762f0_4_k_cu_9fa8d098_180446thrust24THRUST_300001_SM_1000_NS12placeholders3_10E - _ZN40_INTERNAL_880762f0_4_k_cu_9fa8d098_180444cuda3std6ranges3__45__cpo5ssizeE)
_ZN40_INTERNAL_880762f0_4_k_cu_9fa8d098_180444cuda3std6ranges3__45__cpo5ssizeE:
	.zero		1
	.type		_ZN40_INTERNAL_880762f0_4_k_cu_9fa8d098_180446thrust24THRUST_300001_SM_1000_NS12placeholders3_10E,@object
	.size		_ZN40_INTERNAL_880762f0_4_k_cu_9fa8d098_180446thrust24THRUST_300001_SM_1000_NS12placeholders3_10E,(_ZN40_INTERNAL_880762f0_4_k_cu_9fa8d098_180444cuda3std3__45__cpo5crendE - _ZN40_INTERNAL_880762f0_4_k_cu_9fa8d098_180446thrust24THRUST_300001_SM_1000_NS12placeholders3_10E)
_ZN40_INTERNAL_880762f0_4_k_cu_9fa8d098_180446thrust24THRUST_300001_SM_1000_NS12placeholders3_10E:
	.zero		1
	.type		_ZN40_INTERNAL_880762f0_4_k_cu_9fa8d098_180444cuda3std3__45__cpo5crendE,@object
	.size		_ZN40_INTERNAL_880762f0_4_k_cu_9fa8d098_180444cuda3std3__45__cpo5crendE,(_ZN40_INTERNAL_880762f0_4_k_cu_9fa8d098_180444cuda3std6ranges3__45__cpo4prevE - _ZN40_INTERNAL_880762f0_4_k_cu_9fa8d098_180444cuda3std3__45__cpo5crendE)
_ZN40_INTERNAL_880762f0_4_k_cu_9fa8d098_180444cuda3std3__45__cpo5crendE:
	.zero		1
	.type		_ZN40_INTERNAL_880762f0_4_k_cu_9fa8d098_180444cuda3std6ranges3__45__cpo4prevE,@object
	.size		_ZN40_INTERNAL_880762f0_4_k_cu_9fa8d098_180444cuda3std6ranges3__45__cpo4prevE,(_ZN40_INTERNAL_880762f0_4_k_cu_9fa8d098_180444cuda3std6ranges3__45__cpo9iter_moveE - _ZN40_INTERNAL_880762f0_4_k_cu_9fa8d098_180444cuda3std6ranges3__45__cpo4prevE)
_ZN40_INTERNAL_880762f0_4_k_cu_9fa8d098_180444cuda3std6ranges3__45__cpo4prevE:
	.zero		1
	.type		_ZN40_INTERNAL_880762f0_4_k_cu_9fa8d098_180444cuda3std6ranges3__45__cpo9iter_moveE,@object
	.size		_ZN40_INTERNAL_880762f0_4_k_cu_9fa8d098_180444cuda3std6ranges3__45__cpo9iter_moveE,(_ZN40_INTERNAL_880762f0_4_k_cu_9fa8d098_180446thrust24THRUST_300001_SM_1000_NS12placeholders2_2E - _ZN40_INTERNAL_880762f0_4_k_cu_9fa8d098_180444cuda3std6ranges3__45__cpo9iter_moveE)
_ZN40_INTERNAL_880762f0_4_k_cu_9fa8d098_180444cuda3std6ranges3__45__cpo9iter_moveE:
	.zero		1
	.type		_ZN40_INTERNAL_880762f0_4_k_cu_9fa8d098_180446thrust24THRUST_300001_SM_1000_NS12placeholders2_2E,@object
	.size		_ZN40_INTERNAL_880762f0_4_k_cu_9fa8d098_180446thrust24THRUST_300001_SM_1000_NS12placeholders2_2E,(_ZN40_INTERNAL_880762f0_4_k_cu_9fa8d098_180446thrust24THRUST_300001_SM_1000_NS12placeholders2_4E - _ZN40_INTERNAL_880762f0_4_k_cu_9fa8d098_180446thrust24THRUST_300001_SM_1000_NS12placeholders2_2E)
_ZN40_INTERNAL_880762f0_4_k_cu_9fa8d098_180446thrust24THRUST_300001_SM_1000_NS12placeholders2_2E:
	.zero		1
	.type		_ZN40_INTERNAL_880762f0_4_k_cu_9fa8d098_180446thrust24THRUST_300001_SM_1000_NS12placeholders2_4E,@object
	.size		_ZN40_INTERNAL_880762f0_4_k_cu_9fa8d098_180446thrust24THRUST_300001_SM_1000_NS12placeholders2_4E,(_ZN40_INTERNAL_880762f0_4_k_cu_9fa8d098_180444cuda3std3__45__cpo3endE - _ZN40_INTERNAL_880762f0_4_k_cu_9fa8d098_180446thrust24THRUST_300001_SM_1000_NS12placeholders2_4E)
_ZN40_INTERNAL_880762f0_4_k_cu_9fa8d098_180446thrust24THRUST_300001_SM_1000_NS12placeholders2_4E:
	.zero		1
	.type		_ZN40_INTERNAL_880762f0_4_k_cu_9fa8d098_180444cuda3std3__45__cpo3endE,@object
	.size		_ZN40_INTERNAL_880762f0_4_k_cu_9fa8d098_180444cuda3std3__45__cpo3endE,(_ZN40_INTERNAL_880762f0_4_k_cu_9fa8d098_180444cuda3std6ranges3__45__cpo3endE - _ZN40_INTERNAL_880762f0_4_k_cu_9fa8d098_180444cuda3std3__45__cpo3endE)
_ZN40_INTERNAL_880762f0_4_k_cu_9fa8d098_180444cuda3std3__45__cpo3endE:
	.zero		1
	.type		_ZN40_INTERNAL_880762f0_4_k_cu_9fa8d098_180444cuda3std6ranges3__45__cpo3endE,@object
	.size		_ZN40_INTERNAL_880762f0_4_k_cu_9fa8d098_180444cuda3std6ranges3__45__cpo3endE,(_ZN40_INTERNAL_880762f0_4_k_cu_9fa8d098_180444cuda3std3__419piecewise_constructE - _ZN40_INTERNAL_880762f0_4_k_cu_9fa8d098_180444cuda3std6ranges3__45__cpo3endE)
_ZN40_INTERNAL_880762f0_4_k_cu_9fa8d098_180444cuda3std6ranges3__45__cpo3endE:
	.zero		1
	.type		_ZN40_INTERNAL_880762f0_4_k_cu_9fa8d098_180444cuda3std3__419piecewise_constructE,@object
	.size		_ZN40_INTERNAL_880762f0_4_k_cu_9fa8d098_180444cuda3std3__419piecewise_constructE,(_ZN40_INTERNAL_880762f0_4_k_cu_9fa8d098_180444cuda3std6ranges3__45__cpo5cdataE - _ZN40_INTERNAL_880762f0_4_k_cu_9fa8d098_180444cuda3std3__419piecewise_constructE)
_ZN40_INTERNAL_880762f0_4_k_cu_9fa8d098_180444cuda3std3__419piecewise_constructE:
	.zero		1
	.type		_ZN40_INTERNAL_880762f0_4_k_cu_9fa8d098_180444cuda3std6ranges3__45__cpo5cdataE,@object
	.size		_ZN40_INTERNAL_880762f0_4_k_cu_9fa8d098_180444cuda3std6ranges3__45__cpo5cdataE,(_ZN40_INTERNAL_880762f0_4_k_cu_9fa8d098_180446thrust24THRUST_300001_SM_1000_NS12placeholders2_8E - _ZN40_INTERNAL_880762f0_4_k_cu_9fa8d098_180444cuda3std6ranges3__45__cpo5cdataE)
_ZN40_INTERNAL_880762f0_4_k_cu_9fa8d098_180444cuda3std6ranges3__45__cpo5cdataE:
	.zero		1
	.type		_ZN40_INTERNAL_880762f0_4_k_cu_9fa8d098_180446thrust24THRUST_300001_SM_1000_NS12placeholders2_8E,@object
	.size		_ZN40_INTERNAL_880762f0_4_k_cu_9fa8d098_180446thrust24THRUST_300001_SM_1000_NS12placeholders2_8E,(_ZN40_INTERNAL_880762f0_4_k_cu_9fa8d098_180444cuda3std3__45__cpo4rendE - _ZN40_INTERNAL_880762f0_4_k_cu_9fa8d098_180446thrust24THRUST_300001_SM_1000_NS12placeholders2_8E)
_ZN40_INTERNAL_880762f0_4_k_cu_9fa8d098_180446thrust24THRUST_300001_SM_1000_NS12placeholders2_8E:
	.zero		1
	.type		_ZN40_INTERNAL_880762f0_4_k_cu_9fa8d098_180444cuda3std3__45__cpo4rendE,@object
	.size		_ZN40_INTERNAL_880762f0_4_k_cu_9fa8d098_180444cuda3std3__45__cpo4rendE,(_ZN40_INTERNAL_880762f0_4_k_cu_9fa8d098_180444cuda3std6ranges3__45__cpo9iter_swapE - _ZN40_INTERNAL_880762f0_4_k_cu_9fa8d098_180444cuda3std3__45__cpo4rendE)
_ZN40_INTERNAL_880762f0_4_k_cu_9fa8d098_180444cuda3std3__45__cpo4rendE:
	.zero		1
	.type		_ZN40_INTERNAL_880762f0_4_k_cu_9fa8d098_180444cuda3std6ranges3__45__cpo9iter_swapE,@object
	.size		_ZN40_INTERNAL_880762f0_4_k_cu_9fa8d098_180444cuda3std6ranges3__45__cpo9iter_swapE,(_ZN40_INTERNAL_880762f0_4_k_cu_9fa8d098_180444cuda3std3__48unexpectE - _ZN40_INTERNAL_880762f0_4_k_cu_9fa8d098_180444cuda3std6ranges3__45__cpo9iter_swapE)
_ZN40_INTERNAL_880762f0_4_k_cu_9fa8d098_180444cuda3std6ranges3__45__cpo9iter_swapE:
	.zero		1
	.type		_ZN40_INTERNAL_880762f0_4_k_cu_9fa8d098_180444cuda3std3__48unexpectE,@object
	.size		_ZN40_INTERNAL_880762f0_4_k_cu_9fa8d098_180444cuda3std3__48unexpectE,(_ZN40_INTERNAL_880762f0_4_k_cu_9fa8d098_180446thrust24THRUST_300001_SM_1000_NS6system6detail10sequential3seqE - _ZN40_INTERNAL_880762f0_4_k_cu_9fa8d098_180444cuda3std3__48unexpectE)
_ZN40_INTERNAL_880762f0_4_k_cu_9fa8d098_180444cuda3std3__48unexpectE:
	.zero		1
	.type		_ZN40_INTERNAL_880762f0_4_k_cu_9fa8d098_180446thrust24THRUST_300001_SM_1000_NS6system6detail10sequential3seqE,@object
	.size		_ZN40_INTERNAL_880762f0_4_k_cu_9fa8d098_180446thrust24THRUST_300001_SM_1000_NS6system6detail10sequential3seqE,(.L_29 - _ZN40_INTERNAL_880762f0_4_k_cu_9fa8d098_180446thrust24THRUST_300001_SM_1000_NS6system6detail10sequential3seqE)
_ZN40_INTERNAL_880762f0_4_k_cu_9fa8d098_180446thrust24THRUST_300001_SM_1000_NS6system6detail10sequential3seqE:
	.zero		1
.L_29:


//--------------------- .nv.constant0._ZN3cub18CUB_300001_SM_10006detail11EmptyKernelIvEEvv --------------------------
	.section	.nv.constant0._ZN3cub18CUB_300001_SM_10006detail11EmptyKernelIvEEvv,"a",@progbits
	.sectionflags	@""
	.align	4
.nv.constant0._ZN3cub18CUB_300001_SM_10006detail11EmptyKernelIvEEvv:
	.zero		896


//--------------------- SYMBOLS --------------------------

	.type		.nv.reservedSmem.offset0,@object
	.size		.nv.reservedSmem.offset0,0x4
